//
// Generated by NVIDIA NVVM Compiler
//
// Compiler Build ID: CL-36424714
// Cuda compilation tools, release 13.0, V13.0.88
// Based on NVVM 20.0.0
//

.version 9.0
.target sm_100
.address_size 64

	// .globl	_Z3fooPfS_S_S_

.visible .entry _Z3fooPfS_S_S_(
	.param .u64 .ptr .align 1 _Z3fooPfS_S_S__param_0,
	.param .u64 .ptr .align 1 _Z3fooPfS_S_S__param_1,
	.param .u64 .ptr .align 1 _Z3fooPfS_S_S__param_2,
	.param .u64 .ptr .align 1 _Z3fooPfS_S_S__param_3
)
{
	.reg .pred 	%p<2>;
	.reg .b32 	%r<6>;
	.reg .b32 	%f<16>;
	.reg .b64 	%rd<14>;

	ld.param.u64 	%rd1, [_Z3fooPfS_S_S__param_0];
	ld.param.u64 	%rd2, [_Z3fooPfS_S_S__param_1];
	ld.param.u64 	%rd3, [_Z3fooPfS_S_S__param_2];
	ld.param.u64 	%rd4, [_Z3fooPfS_S_S__param_3];
	mov.u32 	%r2, %ntid.x;
	mov.u32 	%r3, %ctaid.x;
	mov.u32 	%r4, %tid.x;
	mad.lo.s32 	%r1, %r2, %r3, %r4;
	setp.gt.u32 	%p1, %r1, 31;
	@%p1 bra 	$L__BB0_2;
	cvta.to.global.u64 	%rd5, %rd1;
	cvta.to.global.u64 	%rd6, %rd2;
	cvta.to.global.u64 	%rd7, %rd3;
	cvta.to.global.u64 	%rd8, %rd4;
	shl.b32 	%r5, %r1, 10;
	mul.wide.u32 	%rd9, %r5, 4;
	add.s64 	%rd10, %rd5, %rd9;
	ld.global.f32 	%f1, [%rd10];
	add.s64 	%rd11, %rd6, %rd9;
	ld.global.f32 	%f2, [%rd11];
	add.f32 	%f3, %f1, %f2;
	add.s64 	%rd12, %rd7, %rd9;
	ld.global.f32 	%f4, [%rd12];
	add.f32 	%f5, %f3, %f4;
	add.s64 	%rd13, %rd8, %rd9;
	st.global.f32 	[%rd13], %f5;
	ld.global.f32 	%f6, [%rd10+131072];
	ld.global.f32 	%f7, [%rd11+131072];
	add.f32 	%f8, %f6, %f7;
	ld.global.f32 	%f9, [%rd12+131072];
	add.f32 	%f10, %f8, %f9;
	st.global.f32 	[%rd13+131072], %f10;
	ld.global.f32 	%f11, [%rd10+262144];
	ld.global.f32 	%f12, [%rd11+262144];
	add.f32 	%f13, %f11, %f12;
	ld.global.f32 	%f14, [%rd12+262144];
	add.f32 	%f15, %f13, %f14;
	st.global.f32 	[%rd13+262144], %f15;
$L__BB0_2:
	ret;

}


// ===== COMPILED SASS (sm_100) =====

	.target	sm_100

	.elftype	@"ET_EXEC"


//--------------------- .note.nv.tkinfo           --------------------------
	.section	.note.nv.tkinfo,"",@"SHT_NOTE"
	.sectionflags	@"SHF_NOTE_NV_TKINFO"
	.tkinfo
        /*0018*/ 	.word	0x00000002
        /*0030*/ 	.string	""
        /*0030*/ 	.string	"ptxas"
        /*0030*/ 	.string	"Cuda compilation tools, release 13.0, V13.0.88"
        /*0030*/ 	.string	"Build cuda_13.0.r13.0/compiler.36424714_0"
        /*0030*/ 	.string	"-arch sm_100 -m 64 "



//--------------------- .note.nv.cuinfo           --------------------------
	.section	.note.nv.cuinfo,"",@"SHT_NOTE"
	.sectionflags	@"SHF_NOTE_NV_CUINFO"
        /*0018*/ 	.short	0x0002
        /*001a*/ 	.short	0x0064
        /*001c*/ 	.short	0x0082
	.zero		2


//--------------------- .nv.info                  --------------------------
	.section	.nv.info,"",@"SHT_CUDA_INFO"
	.align	4


	//----- nvinfo : EIATTR_REGCOUNT
	.align		4
        /*0000*/ 	.byte	0x04, 0x2f
        /*0002*/ 	.short	(.L_1 - .L_0)
	.align		4
.L_0:
        /*0004*/ 	.word	index@(_Z3fooPfS_S_S_)
        /*0008*/ 	.word	0x00000014


	//----- nvinfo : EIATTR_FRAME_SIZE
	.align		4
.L_1:
        /*000c*/ 	.byte	0x04, 0x11
        /*000e*/ 	.short	(.L_3 - .L_2)
	.align		4
.L_2:
        /*0010*/ 	.word	index@(_Z3fooPfS_S_S_)
        /*0014*/ 	.word	0x00000000


	//----- nvinfo : EIATTR_MIN_STACK_SIZE
	.align		4
.L_3:
        /*0018*/ 	.byte	0x04, 0x12
        /*001a*/ 	.short	(.L_5 - .L_4)
	.align		4
.L_4:
        /*001c*/ 	.word	index@(_Z3fooPfS_S_S_)
        /*0020*/ 	.word	0x00000000
.L_5:


//--------------------- .nv.compat                --------------------------
	.section	.nv.compat,"",@"SHT_CUDA_COMPAT_INFO"
	.align	4
        /*0000*/ 	.byte	0x02, 0x09, 0x00, 0x00, 0x02, 0x02, 0x01, 0x00, 0x02, 0x05, 0x05, 0x00, 0x03, 0x07, 0x01, 0x01
        /*0010*/ 	.byte	0x02, 0x03, 0x00, 0x00, 0x02, 0x06, 0x01, 0x00, 0x04, 0x0b, 0x08, 0x00, 0x09, 0x00, 0x00, 0x00
        /*0020*/ 	.byte	0x00, 0x00, 0x00, 0x00


//--------------------- .nv.info._Z3fooPfS_S_S_   --------------------------
	.section	.nv.info._Z3fooPfS_S_S_,"",@"SHT_CUDA_INFO"
	.sectionflags	@""
	.align	4


	//----- nvinfo : EIATTR_CUDA_API_VERSION
	.align		4
        /*0000*/ 	.byte	0x04, 0x37
        /*0002*/ 	.short	(.L_7 - .L_6)
.L_6:
        /*0004*/ 	.word	0x00000082


	//----- nvinfo : EIATTR_KPARAM_INFO
	.align		4
.L_7:
        /*0008*/ 	.byte	0x04, 0x17
        /*000a*/ 	.short	(.L_9 - .L_8)
.L_8:
        /*000c*/ 	.word	0x00000000
        /*0010*/ 	.short	0x0003
        /*0012*/ 	.short	0x0018
        /*0014*/ 	.byte	0x00, 0xf5, 0x21, 0x00


	//----- nvinfo : EIATTR_KPARAM_INFO
	.align		4
.L_9:
        /*0018*/ 	.byte	0x04, 0x17
        /*001a*/ 	.short	(.L_11 - .L_10)
.L_10:
        /*001c*/ 	.word	0x00000000
        /*0020*/ 	.short	0x0002
        /*0022*/ 	.short	0x0010
        /*0024*/ 	.byte	0x00, 0xf5, 0x21, 0x00


	//----- nvinfo : EIATTR_KPARAM_INFO
	.align		4
.L_11:
        /*0028*/ 	.byte	0x04, 0x17
        /*002a*/ 	.short	(.L_13 - .L_12)
.L_12:
        /*002c*/ 	.word	0x00000000
        /*0030*/ 	.short	0x0001
        /*0032*/ 	.short	0x0008
        /*0034*/ 	.byte	0x00, 0xf5, 0x21, 0x00


	//----- nvinfo : EIATTR_KPARAM_INFO
	.align		4
.L_13:
        /*0038*/ 	.byte	0x04, 0x17
        /*003a*/ 	.short	(.L_15 - .L_14)
.L_14:
        /*003c*/ 	.word	0x00000000
        /*0040*/ 	.short	0x0000
        /*0042*/ 	.short	0x0000
        /*0044*/ 	.byte	0x00, 0xf5, 0x21, 0x00


	//----- nvinfo : EIATTR_SPARSE_MMA_MASK
	.align		4
.L_15:
        /*0048*/ 	.byte	0x03, 0x50
        /*004a*/ 	.short	0x0000


	//----- nvinfo : EIATTR_MAXREG_COUNT
	.align		4
        /*004c*/ 	.byte	0x03, 0x1b
        /*004e*/ 	.short	0x00ff


	//----- nvinfo : EIATTR_MERCURY_ISA_VERSION
	.align		4
        /*0050*/ 	.byte	0x03, 0x5f
        /*0052*/ 	.short	0x0101


	//----- nvinfo : EIATTR_VRC_CTA_INIT_COUNT
	.align		4
        /*0054*/ 	.byte	0x02, 0x4a
	.zero		1
	.zero		1


	//----- nvinfo : EIATTR_EXIT_INSTR_OFFSETS
	.align		4
        /*0058*/ 	.byte	0x04, 0x1c
        /*005a*/ 	.short	(.L_17 - .L_16)


	//   ....[0]....
.L_16:
        /*005c*/ 	.word	0x00000060


	//   ....[1]....
        /*0060*/ 	.word	0x00000230


	//----- nvinfo : EIATTR_CBANK_PARAM_SIZE
	.align		4
.L_17:
        /*0064*/ 	.byte	0x03, 0x19
        /*0066*/ 	.short	0x0020


	//----- nvinfo : EIATTR_PARAM_CBANK
	.align		4
        /*0068*/ 	.byte	0x04, 0x0a
        /*006a*/ 	.short	(.L_19 - .L_18)
	.align		4
.L_18:
        /*006c*/ 	.word	index@(.nv.constant0._Z3fooPfS_S_S_)
        /*0070*/ 	.short	0x0380
        /*0072*/ 	.short	0x0020


	//----- nvinfo : EIATTR_SW_WAR
	.align		4
.L_19:
        /*0074*/ 	.byte	0x04, 0x36
        /*0076*/ 	.short	(.L_21 - .L_20)
.L_20:
        /*0078*/ 	.word	0x00000008
.L_21:


//--------------------- .nv.callgraph             --------------------------
	.section	.nv.callgraph,"",@"SHT_CUDA_CALLGRAPH"
	.align	4
	.sectionentsize	8
	.align		4
        /*0000*/ 	.word	0x00000000
	.align		4
        /*0004*/ 	.word	0xffffffff
	.align		4
        /*0008*/ 	.word	0x00000000
	.align		4
        /*000c*/ 	.word	0xfffffffe
	.align		4
        /*0010*/ 	.word	0x00000000
	.align		4
        /*0014*/ 	.word	0xfffffffd
	.align		4
        /*0018*/ 	.word	0x00000000
	.align		4
        /*001c*/ 	.word	0xfffffffc


//--------------------- .text._Z3fooPfS_S_S_      --------------------------
	.section	.text._Z3fooPfS_S_S_,"ax",@progbits
	.align	128
        .global         _Z3fooPfS_S_S_
        .type           _Z3fooPfS_S_S_,@function
        .size           _Z3fooPfS_S_S_,(.L_x_1 - _Z3fooPfS_S_S_)
        .other          _Z3fooPfS_S_S_,@"STO_CUDA_ENTRY STV_DEFAULT"
_Z3fooPfS_S_S_:
.text._Z3fooPfS_S_S_:
[----:B------:R-:W-:Y:S01]  /*0000*/  LDC R1, c[0x0][0x37c] ;  /* 0x0000df00ff017b82 */ /* 0x000fe20000000800 */
[----:B------:R-:W0:Y:S01]  /*0010*/  S2R R0, SR_CTAID.X ;  /* 0x0000000000007919 */ /* 0x000e220000002500 */
[----:B------:R-:W0:Y:S01]  /*0020*/  LDCU UR4, c[0x0][0x360] ;  /* 0x00006c00ff0477ac */ /* 0x000e220008000800 */
[----:B------:R-:W0:Y:S02]  /*0030*/  S2R R3, SR_TID.X ;  /* 0x0000000000037919 */ /* 0x000e240000002100 */
[----:B0-----:R-:W-:-:S05]  /*0040*/  IMAD R0, R0, UR4, R3 ;  /* 0x0000000400007c24 */ /* 0x001fca000f8e0203 */
[----:B------:R-:W-:-:S13]  /*0050*/  ISETP.GT.U32.AND P0, PT, R0, 0x1f, PT ;  /* 0x0000001f0000780c */ /* 0x000fda0003f04070 */
[----:B------:R-:W-:Y:S05]  /*0060*/  @P0 EXIT ;  /* 0x000000000000094d */ /* 0x000fea0003800000 */
[----:B------:R-:W0:Y:S01]  /*0070*/  LDC.64 R2, c[0x0][0x380] ;  /* 0x0000e000ff027b82 */ /* 0x000e220000000a00 */
[----:B------:R-:W1:Y:S01]  /*0080*/  LDCU.64 UR4, c[0x0][0x358] ;  /* 0x00006b00ff0477ac */ /* 0x000e620008000a00 */
[----:B------:R-:W-:-:S06]  /*0090*/  SHF.L.U32 R11, R0, 0xa, RZ ;  /* 0x0000000a000b7819 */ /* 0x000fcc00000006ff */
[----:B------:R-:W2:Y:S08]  /*00a0*/  LDC.64 R4, c[0x0][0x388] ;  /* 0x0000e200ff047b82 */ /* 0x000eb00000000a00 */
[----:B------:R-:W3:Y:S01]  /*00b0*/  LDC.64 R6, c[0x0][0x390] ;  /* 0x0000e400ff067b82 */ /* 0x000ee20000000a00 */
[----:B0-----:R-:W-:-:S07]  /*00c0*/  IMAD.WIDE.U32 R2, R11, 0x4, R2 ;  /* 0x000000040b027825 */ /* 0x001fce00078e0002 */
[----:B------:R-:W0:Y:S01]  /*00d0*/  LDC.64 R8, c[0x0][0x398] ;  /* 0x0000e600ff087b82 */ /* 0x000e220000000a00 */
[----:B-1----:R-:W4:Y:S01]  /*00e0*/  LDG.E R0, desc[UR4][R2.64] ;  /* 0x0000000402007981 */ /* 0x002f22000c1e1900 */
[----:B--2---:R-:W-:-:S05]  /*00f0*/  IMAD.WIDE.U32 R4, R11, 0x4, R4 ;  /* 0x000000040b047825 */ /* 0x004fca00078e0004 */
[----:B------:R-:W4:Y:S01]  /*0100*/  LDG.E R13, desc[UR4][R4.64] ;  /* 0x00000004040d7981 */ /* 0x000f22000c1e1900 */
[----:B---3--:R-:W-:-:S05]  /*0110*/  IMAD.WIDE.U32 R6, R11, 0x4, R6 ;  /* 0x000000040b067825 */ /* 0x008fca00078e0006 */
[----:B------:R-:W2:Y:S01]  /*0120*/  LDG.E R15, desc[UR4][R6.64] ;  /* 0x00000004060f7981 */ /* 0x000ea2000c1e1900 */
[----:B0-----:R-:W-:-:S04]  /*0130*/  IMAD.WIDE.U32 R8, R11, 0x4, R8 ;  /* 0x000000040b087825 */ /* 0x001fc800078e0008 */
[----:B----4-:R-:W-:-:S04]  /*0140*/  FADD R0, R0, R13 ;  /* 0x0000000d00007221 */ /* 0x010fc80000000000 */
[----:B--2---:R-:W-:-:S05]  /*0150*/  FADD R15, R0, R15 ;  /* 0x0000000f000f7221 */ /* 0x004fca0000000000 */
[----:B------:R-:W-:Y:S04]  /*0160*/  STG.E desc[UR4][R8.64], R15 ;  /* 0x0000000f08007986 */ /* 0x000fe8000c101904 */
[----:B------:R-:W2:Y:S04]  /*0170*/  LDG.E R0, desc[UR4][R2.64+0x20000] ;  /* 0x0200000402007981 */ /* 0x000ea8000c1e1900 */
[----:B------:R-:W2:Y:S04]  /*0180*/  LDG.E R11, desc[UR4][R4.64+0x20000] ;  /* 0x02000004040b7981 */ /* 0x000ea8000c1e1900 */
[----:B------:R-:W3:Y:S01]  /*0190*/  LDG.E R13, desc[UR4][R6.64+0x20000] ;  /* 0x02000004060d7981 */ /* 0x000ee2000c1e1900 */
[----:B--2---:R-:W-:-:S04]  /*01a0*/  FADD R0, R0, R11 ;  /* 0x0000000b00007221 */ /* 0x004fc80000000000 */
[----:B---3--:R-:W-:-:S05]  /*01b0*/  FADD R13, R0, R13 ;  /* 0x0000000d000d7221 */ /* 0x008fca0000000000 */
[----:B------:R-:W-:Y:S04]  /*01c0*/  STG.E desc[UR4][R8.64+0x20000], R13 ;  /* 0x0200000d08007986 */ /* 0x000fe8000c101904 */
[----:B------:R-:W2:Y:S04]  /*01d0*/  LDG.E R0, desc[UR4][R2.64+0x40000] ;  /* 0x0400000402007981 */ /* 0x000ea8000c1e1900 */
[----:B------:R-:W2:Y:S04]  /*01e0*/  LDG.E R11, desc[UR4][R4.64+0x40000] ;  /* 0x04000004040b7981 */ /* 0x000ea8000c1e1900 */
[----:B------:R-:W3:Y:S01]  /*01f0*/  LDG.E R17, desc[UR4][R6.64+0x40000] ;  /* 0x0400000406117981 */ /* 0x000ee2000c1e1900 */
[----:B--2---:R-:W-:-:S04]  /*0200*/  FADD R0, R0, R11 ;  /* 0x0000000b00007221 */ /* 0x004fc80000000000 */
[----:B---3--:R-:W-:-:S05]  /*0210*/  FADD R17, R0, R17 ;  /* 0x0000001100117221 */ /* 0x008fca0000000000 */
[----:B------:R-:W-:Y:S01]  /*0220*/  STG.E desc[UR4][R8.64+0x40000], R17 ;  /* 0x0400001108007986 */ /* 0x000fe2000c101904 */
[----:B------:R-:W-:Y:S05]  /*0230*/  EXIT ;  /* 0x000000000000794d */ /* 0x000fea0003800000 */
.L_x_0:
[----:B------:R-:W-:-:S00]  /*0240*/  BRA `(.L_x_0) ;  /* 0xfffffffc00fc7947 */ /* 0x000fc0000383ffff */
[----:B------:R-:W-:-:S00]  /*0250*/  NOP ;  /* 0x0000000000007918 */ /* 0x000fc00000000000 */
        /* <DEDUP_REMOVED lines=10> */
.L_x_1:


//--------------------- .nv.shared.reserved.0     --------------------------
	.section	.nv.shared.reserved.0,"aw",@nobits
	.weak		__nv_reservedSMEM_offset_0_alias
	.size		__nv_reservedSMEM_offset_0_alias, 0, 64
	.other		__nv_reservedSMEM_offset_0_alias,@"STO_CUDA_RESERVED_SHARED STV_DEFAULT"
__nv_reservedSMEM_offset_0_alias:
	.zero		0
	.zero		64


//--------------------- .nv.constant0._Z3fooPfS_S_S_ --------------------------
	.section	.nv.constant0._Z3fooPfS_S_S_,"a",@progbits
	.sectionflags	@""
	.align	4
.nv.constant0._Z3fooPfS_S_S_:
	.zero		928


//--------------------- SYMBOLS --------------------------

	.type		.nv.reservedSmem.offset0,@object
	.size		.nv.reservedSmem.offset0,0x4
